//
// Generated by NVIDIA NVVM Compiler
//
// Compiler Build ID: CL-36424714
// Cuda compilation tools, release 13.0, V13.0.88
// Based on NVVM 20.0.0
//

.version 9.0
.target sm_100
.address_size 64

	// .globl	pagerank_kernel

.visible .entry pagerank_kernel(
	.param .u64 .ptr .align 1 pagerank_kernel_param_0,
	.param .u64 .ptr .align 1 pagerank_kernel_param_1,
	.param .u64 .ptr .align 1 pagerank_kernel_param_2,
	.param .u64 .ptr .align 1 pagerank_kernel_param_3,
	.param .u32 pagerank_kernel_param_4
)
{
	.reg .pred 	%p<20>;
	.reg .b32 	%r<73>;
	.reg .b32 	%f<88>;
	.reg .b64 	%rd<32>;

	ld.param.u64 	%rd4, [pagerank_kernel_param_0];
	ld.param.u64 	%rd5, [pagerank_kernel_param_1];
	ld.param.u64 	%rd7, [pagerank_kernel_param_2];
	ld.param.u64 	%rd6, [pagerank_kernel_param_3];
	ld.param.u32 	%r44, [pagerank_kernel_param_4];
	cvta.to.global.u64 	%rd1, %rd7;
	mov.u32 	%r45, %ntid.x;
	mov.u32 	%r46, %ctaid.x;
	mov.u32 	%r47, %tid.x;
	mad.lo.s32 	%r1, %r45, %r46, %r47;
	setp.ge.s32 	%p1, %r1, %r44;
	@%p1 bra 	$L__BB0_29;
	cvta.to.global.u64 	%rd8, %rd6;
	cvta.to.global.u64 	%rd9, %rd5;
	shl.b32 	%r48, %r1, 1;
	mul.wide.s32 	%rd10, %r48, 4;
	add.s64 	%rd11, %rd8, %rd10;
	ld.global.u32 	%r2, [%rd11];
	ld.global.u32 	%r3, [%rd11+4];
	add.s64 	%rd12, %rd9, %rd10;
	ld.global.u32 	%r61, [%rd12];
	ld.global.u32 	%r68, [%rd12+4];
	setp.lt.s32 	%p2, %r2, 1;
	mov.f32 	%f87, 0f3E19999A;
	@%p2 bra 	$L__BB0_15;
	add.s32 	%r49, %r61, 1;
	add.s32 	%r50, %r61, %r2;
	max.s32 	%r51, %r50, %r49;
	sub.s32 	%r6, %r51, %r61;
	and.b32  	%r7, %r6, 15;
	sub.s32 	%r52, %r61, %r51;
	setp.gt.u32 	%p3, %r52, -16;
	mov.f32 	%f86, 0f00000000;
	@%p3 bra 	$L__BB0_5;
	and.b32  	%r53, %r6, -16;
	neg.s32 	%r59, %r53;
	add.s64 	%rd2, %rd1, 32;
	mov.f32 	%f86, 0f00000000;
$L__BB0_4:
	.pragma "nounroll";
	mul.wide.s32 	%rd13, %r61, 4;
	add.s64 	%rd14, %rd2, %rd13;
	ld.global.f32 	%f21, [%rd14+-32];
	add.f32 	%f22, %f86, %f21;
	ld.global.f32 	%f23, [%rd14+-28];
	add.f32 	%f24, %f22, %f23;
	ld.global.f32 	%f25, [%rd14+-24];
	add.f32 	%f26, %f24, %f25;
	ld.global.f32 	%f27, [%rd14+-20];
	add.f32 	%f28, %f26, %f27;
	ld.global.f32 	%f29, [%rd14+-16];
	add.f32 	%f30, %f28, %f29;
	ld.global.f32 	%f31, [%rd14+-12];
	add.f32 	%f32, %f30, %f31;
	ld.global.f32 	%f33, [%rd14+-8];
	add.f32 	%f34, %f32, %f33;
	ld.global.f32 	%f35, [%rd14+-4];
	add.f32 	%f36, %f34, %f35;
	ld.global.f32 	%f37, [%rd14];
	add.f32 	%f38, %f36, %f37;
	ld.global.f32 	%f39, [%rd14+4];
	add.f32 	%f40, %f38, %f39;
	ld.global.f32 	%f41, [%rd14+8];
	add.f32 	%f42, %f40, %f41;
	ld.global.f32 	%f43, [%rd14+12];
	add.f32 	%f44, %f42, %f43;
	ld.global.f32 	%f45, [%rd14+16];
	add.f32 	%f46, %f44, %f45;
	ld.global.f32 	%f47, [%rd14+20];
	add.f32 	%f48, %f46, %f47;
	ld.global.f32 	%f49, [%rd14+24];
	add.f32 	%f50, %f48, %f49;
	ld.global.f32 	%f51, [%rd14+28];
	add.f32 	%f86, %f50, %f51;
	add.s32 	%r61, %r61, 16;
	add.s32 	%r59, %r59, 16;
	setp.ne.s32 	%p4, %r59, 0;
	@%p4 bra 	$L__BB0_4;
$L__BB0_5:
	setp.eq.s32 	%p5, %r7, 0;
	@%p5 bra 	$L__BB0_14;
	and.b32  	%r14, %r6, 7;
	setp.lt.u32 	%p6, %r7, 8;
	@%p6 bra 	$L__BB0_8;
	mul.wide.s32 	%rd15, %r61, 4;
	add.s64 	%rd16, %rd1, %rd15;
	ld.global.f32 	%f53, [%rd16];
	add.f32 	%f54, %f86, %f53;
	ld.global.f32 	%f55, [%rd16+4];
	add.f32 	%f56, %f54, %f55;
	ld.global.f32 	%f57, [%rd16+8];
	add.f32 	%f58, %f56, %f57;
	ld.global.f32 	%f59, [%rd16+12];
	add.f32 	%f60, %f58, %f59;
	ld.global.f32 	%f61, [%rd16+16];
	add.f32 	%f62, %f60, %f61;
	ld.global.f32 	%f63, [%rd16+20];
	add.f32 	%f64, %f62, %f63;
	ld.global.f32 	%f65, [%rd16+24];
	add.f32 	%f66, %f64, %f65;
	ld.global.f32 	%f67, [%rd16+28];
	add.f32 	%f86, %f66, %f67;
	add.s32 	%r61, %r61, 8;
$L__BB0_8:
	setp.eq.s32 	%p7, %r14, 0;
	@%p7 bra 	$L__BB0_14;
	and.b32  	%r17, %r6, 3;
	setp.lt.u32 	%p8, %r14, 4;
	@%p8 bra 	$L__BB0_11;
	mul.wide.s32 	%rd17, %r61, 4;
	add.s64 	%rd18, %rd1, %rd17;
	ld.global.f32 	%f69, [%rd18];
	add.f32 	%f70, %f86, %f69;
	ld.global.f32 	%f71, [%rd18+4];
	add.f32 	%f72, %f70, %f71;
	ld.global.f32 	%f73, [%rd18+8];
	add.f32 	%f74, %f72, %f73;
	ld.global.f32 	%f75, [%rd18+12];
	add.f32 	%f86, %f74, %f75;
	add.s32 	%r61, %r61, 4;
$L__BB0_11:
	setp.eq.s32 	%p9, %r17, 0;
	@%p9 bra 	$L__BB0_14;
	neg.s32 	%r64, %r17;
$L__BB0_13:
	.pragma "nounroll";
	mul.wide.s32 	%rd19, %r61, 4;
	add.s64 	%rd20, %rd1, %rd19;
	ld.global.f32 	%f76, [%rd20];
	add.f32 	%f86, %f86, %f76;
	add.s32 	%r61, %r61, 1;
	add.s32 	%r64, %r64, 1;
	setp.ne.s32 	%p10, %r64, 0;
	@%p10 bra 	$L__BB0_13;
$L__BB0_14:
	fma.rn.f32 	%f87, %f86, 0f3F59999A, 0f3E19999A;
$L__BB0_15:
	setp.lt.s32 	%p11, %r3, 1;
	@%p11 bra 	$L__BB0_28;
	cvt.rn.f32.u32 	%f77, %r3;
	div.rn.f32 	%f16, %f87, %f77;
	add.s32 	%r54, %r68, %r3;
	add.s32 	%r55, %r68, 1;
	max.s32 	%r56, %r54, %r55;
	sub.s32 	%r25, %r56, %r68;
	and.b32  	%r26, %r25, 15;
	sub.s32 	%r57, %r68, %r56;
	setp.gt.u32 	%p12, %r57, -16;
	@%p12 bra 	$L__BB0_19;
	and.b32  	%r58, %r25, -16;
	neg.s32 	%r66, %r58;
	add.s64 	%rd3, %rd1, 32;
$L__BB0_18:
	.pragma "nounroll";
	mul.wide.s32 	%rd21, %r68, 4;
	add.s64 	%rd22, %rd3, %rd21;
	st.global.f32 	[%rd22+-32], %f16;
	st.global.f32 	[%rd22+-28], %f16;
	st.global.f32 	[%rd22+-24], %f16;
	st.global.f32 	[%rd22+-20], %f16;
	st.global.f32 	[%rd22+-16], %f16;
	st.global.f32 	[%rd22+-12], %f16;
	st.global.f32 	[%rd22+-8], %f16;
	st.global.f32 	[%rd22+-4], %f16;
	st.global.f32 	[%rd22], %f16;
	st.global.f32 	[%rd22+4], %f16;
	st.global.f32 	[%rd22+8], %f16;
	st.global.f32 	[%rd22+12], %f16;
	st.global.f32 	[%rd22+16], %f16;
	st.global.f32 	[%rd22+20], %f16;
	st.global.f32 	[%rd22+24], %f16;
	st.global.f32 	[%rd22+28], %f16;
	add.s32 	%r68, %r68, 16;
	add.s32 	%r66, %r66, 16;
	setp.ne.s32 	%p13, %r66, 0;
	@%p13 bra 	$L__BB0_18;
$L__BB0_19:
	setp.eq.s32 	%p14, %r26, 0;
	@%p14 bra 	$L__BB0_28;
	and.b32  	%r33, %r25, 7;
	setp.lt.u32 	%p15, %r26, 8;
	@%p15 bra 	$L__BB0_22;
	mul.wide.s32 	%rd23, %r68, 4;
	add.s64 	%rd24, %rd1, %rd23;
	st.global.f32 	[%rd24], %f16;
	st.global.f32 	[%rd24+4], %f16;
	st.global.f32 	[%rd24+8], %f16;
	st.global.f32 	[%rd24+12], %f16;
	st.global.f32 	[%rd24+16], %f16;
	st.global.f32 	[%rd24+20], %f16;
	st.global.f32 	[%rd24+24], %f16;
	st.global.f32 	[%rd24+28], %f16;
	add.s32 	%r68, %r68, 8;
$L__BB0_22:
	setp.eq.s32 	%p16, %r33, 0;
	@%p16 bra 	$L__BB0_28;
	and.b32  	%r36, %r25, 3;
	setp.lt.u32 	%p17, %r33, 4;
	@%p17 bra 	$L__BB0_25;
	mul.wide.s32 	%rd25, %r68, 4;
	add.s64 	%rd26, %rd1, %rd25;
	st.global.f32 	[%rd26], %f16;
	st.global.f32 	[%rd26+4], %f16;
	st.global.f32 	[%rd26+8], %f16;
	st.global.f32 	[%rd26+12], %f16;
	add.s32 	%r68, %r68, 4;
$L__BB0_25:
	setp.eq.s32 	%p18, %r36, 0;
	@%p18 bra 	$L__BB0_28;
	neg.s32 	%r71, %r36;
$L__BB0_27:
	.pragma "nounroll";
	mul.wide.s32 	%rd27, %r68, 4;
	add.s64 	%rd28, %rd1, %rd27;
	st.global.f32 	[%rd28], %f16;
	add.s32 	%r68, %r68, 1;
	add.s32 	%r71, %r71, 1;
	setp.ne.s32 	%p19, %r71, 0;
	@%p19 bra 	$L__BB0_27;
$L__BB0_28:
	cvta.to.global.u64 	%rd29, %rd4;
	mul.wide.s32 	%rd30, %r1, 4;
	add.s64 	%rd31, %rd29, %rd30;
	st.global.f32 	[%rd31], %f87;
$L__BB0_29:
	ret;

}


// ===== COMPILED SASS (sm_100) =====

	.target	sm_100

	.elftype	@"ET_EXEC"


//--------------------- .note.nv.tkinfo           --------------------------
	.section	.note.nv.tkinfo,"",@"SHT_NOTE"
	.sectionflags	@"SHF_NOTE_NV_TKINFO"
	.tkinfo
        /*0018*/ 	.word	0x00000002
        /*0030*/ 	.string	""
        /*0030*/ 	.string	"ptxas"
        /*0030*/ 	.string	"Cuda compilation tools, release 13.0, V13.0.88"
        /*0030*/ 	.string	"Build cuda_13.0.r13.0/compiler.36424714_0"
        /*0030*/ 	.string	"-arch sm_100 -m 64 "



//--------------------- .note.nv.cuinfo           --------------------------
	.section	.note.nv.cuinfo,"",@"SHT_NOTE"
	.sectionflags	@"SHF_NOTE_NV_CUINFO"
        /*0018*/ 	.short	0x0002
        /*001a*/ 	.short	0x0064
        /*001c*/ 	.short	0x0082
	.zero		2


//--------------------- .nv.info                  --------------------------
	.section	.nv.info,"",@"SHT_CUDA_INFO"
	.align	4


	//----- nvinfo : EIATTR_REGCOUNT
	.align		4
        /*0000*/ 	.byte	0x04, 0x2f
        /*0002*/ 	.short	(.L_1 - .L_0)
	.align		4
.L_0:
        /*0004*/ 	.word	index@(pagerank_kernel)
        /*0008*/ 	.word	0x0000001e


	//----- nvinfo : EIATTR_FRAME_SIZE
	.align		4
.L_1:
        /*000c*/ 	.byte	0x04, 0x11
        /*000e*/ 	.short	(.L_3 - .L_2)
	.align		4
.L_2:
        /*0010*/ 	.word	index@($__internal_0_$__cuda_sm3x_div_rn_noftz_f32_slowpath)
        /*0014*/ 	.word	0x00000000


	//----- nvinfo : EIATTR_FRAME_SIZE
	.align		4
.L_3:
        /*0018*/ 	.byte	0x04, 0x11
        /*001a*/ 	.short	(.L_5 - .L_4)
	.align		4
.L_4:
        /*001c*/ 	.word	index@(pagerank_kernel)
        /*0020*/ 	.word	0x00000000


	//----- nvinfo : EIATTR_MIN_STACK_SIZE
	.align		4
.L_5:
        /*0024*/ 	.byte	0x04, 0x12
        /*0026*/ 	.short	(.L_7 - .L_6)
	.align		4
.L_6:
        /*0028*/ 	.word	index@(pagerank_kernel)
        /*002c*/ 	.word	0x00000000
.L_7:


//--------------------- .nv.compat                --------------------------
	.section	.nv.compat,"",@"SHT_CUDA_COMPAT_INFO"
	.align	4
        /*0000*/ 	.byte	0x02, 0x09, 0x00, 0x00, 0x02, 0x02, 0x01, 0x00, 0x02, 0x05, 0x05, 0x00, 0x03, 0x07, 0x01, 0x01
        /*0010*/ 	.byte	0x02, 0x03, 0x00, 0x00, 0x02, 0x06, 0x01, 0x00, 0x04, 0x0b, 0x08, 0x00, 0x01, 0x00, 0x00, 0x00
        /*0020*/ 	.byte	0x00, 0x00, 0x00, 0x00


//--------------------- .nv.info.pagerank_kernel  --------------------------
	.section	.nv.info.pagerank_kernel,"",@"SHT_CUDA_INFO"
	.sectionflags	@""
	.align	4


	//----- nvinfo : EIATTR_CUDA_API_VERSION
	.align		4
        /*0000*/ 	.byte	0x04, 0x37
        /*0002*/ 	.short	(.L_9 - .L_8)
.L_8:
        /*0004*/ 	.word	0x00000082


	//----- nvinfo : EIATTR_KPARAM_INFO
	.align		4
.L_9:
        /*0008*/ 	.byte	0x04, 0x17
        /*000a*/ 	.short	(.L_11 - .L_10)
.L_10:
        /*000c*/ 	.word	0x00000000
        /*0010*/ 	.short	0x0004
        /*0012*/ 	.short	0x0020
        /*0014*/ 	.byte	0x00, 0xf0, 0x11, 0x00


	//----- nvinfo : EIATTR_KPARAM_INFO
	.align		4
.L_11:
        /*0018*/ 	.byte	0x04, 0x17
        /*001a*/ 	.short	(.L_13 - .L_12)
.L_12:
        /*001c*/ 	.word	0x00000000
        /*0020*/ 	.short	0x0003
        /*0022*/ 	.short	0x0018
        /*0024*/ 	.byte	0x00, 0xf5, 0x21, 0x00


	//----- nvinfo : EIATTR_KPARAM_INFO
	.align		4
.L_13:
        /*0028*/ 	.byte	0x04, 0x17
        /*002a*/ 	.short	(.L_15 - .L_14)
.L_14:
        /*002c*/ 	.word	0x00000000
        /*0030*/ 	.short	0x0002
        /*0032*/ 	.short	0x0010
        /*0034*/ 	.byte	0x00, 0xf5, 0x21, 0x00


	//----- nvinfo : EIATTR_KPARAM_INFO
	.align		4
.L_15:
        /*0038*/ 	.byte	0x04, 0x17
        /*003a*/ 	.short	(.L_17 - .L_16)
.L_16:
        /*003c*/ 	.word	0x00000000
        /*0040*/ 	.short	0x0001
        /*0042*/ 	.short	0x0008
        /*0044*/ 	.byte	0x00, 0xf5, 0x21, 0x00


	//----- nvinfo : EIATTR_KPARAM_INFO
	.align		4
.L_17:
        /*0048*/ 	.byte	0x04, 0x17
        /*004a*/ 	.short	(.L_19 - .L_18)
.L_18:
        /*004c*/ 	.word	0x00000000
        /*0050*/ 	.short	0x0000
        /*0052*/ 	.short	0x0000
        /*0054*/ 	.byte	0x00, 0xf5, 0x21, 0x00


	//----- nvinfo : EIATTR_SPARSE_MMA_MASK
	.align		4
.L_19:
        /*0058*/ 	.byte	0x03, 0x50
        /*005a*/ 	.short	0x0000


	//----- nvinfo : EIATTR_MAXREG_COUNT
	.align		4
        /*005c*/ 	.byte	0x03, 0x1b
        /*005e*/ 	.short	0x00ff


	//----- nvinfo : EIATTR_MERCURY_ISA_VERSION
	.align		4
        /*0060*/ 	.byte	0x03, 0x5f
        /*0062*/ 	.short	0x0101


	//----- nvinfo : EIATTR_VRC_CTA_INIT_COUNT
	.align		4
        /*0064*/ 	.byte	0x02, 0x4a
	.zero		1
	.zero		1


	//----- nvinfo : EIATTR_EXIT_INSTR_OFFSETS
	.align		4
        /*0068*/ 	.byte	0x04, 0x1c
        /*006a*/ 	.short	(.L_21 - .L_20)


	//   ....[0]....
.L_20:
        /*006c*/ 	.word	0x00000070


	//   ....[1]....
        /*0070*/ 	.word	0x00000e50


	//----- nvinfo : EIATTR_CRS_STACK_SIZE
	.align		4
.L_21:
        /*0074*/ 	.byte	0x04, 0x1e
        /*0076*/ 	.short	(.L_23 - .L_22)
.L_22:
        /*0078*/ 	.word	0x00000000


	//----- nvinfo : EIATTR_CBANK_PARAM_SIZE
	.align		4
.L_23:
        /*007c*/ 	.byte	0x03, 0x19
        /*007e*/ 	.short	0x0024


	//----- nvinfo : EIATTR_PARAM_CBANK
	.align		4
        /*0080*/ 	.byte	0x04, 0x0a
        /*0082*/ 	.short	(.L_25 - .L_24)
	.align		4
.L_24:
        /*0084*/ 	.word	index@(.nv.constant0.pagerank_kernel)
        /*0088*/ 	.short	0x0380
        /*008a*/ 	.short	0x0024


	//----- nvinfo : EIATTR_SW_WAR
	.align		4
.L_25:
        /*008c*/ 	.byte	0x04, 0x36
        /*008e*/ 	.short	(.L_27 - .L_26)
.L_26:
        /*0090*/ 	.word	0x00000008
.L_27:


//--------------------- .nv.callgraph             --------------------------
	.section	.nv.callgraph,"",@"SHT_CUDA_CALLGRAPH"
	.align	4
	.sectionentsize	8
	.align		4
        /*0000*/ 	.word	0x00000000
	.align		4
        /*0004*/ 	.word	0xffffffff
	.align		4
        /*0008*/ 	.word	0x00000000
	.align		4
        /*000c*/ 	.word	0xfffffffe
	.align		4
        /*0010*/ 	.word	0x00000000
	.align		4
        /*0014*/ 	.word	0xfffffffd
	.align		4
        /*0018*/ 	.word	0x00000000
	.align		4
        /*001c*/ 	.word	0xfffffffc


//--------------------- .text.pagerank_kernel     --------------------------
	.section	.text.pagerank_kernel,"ax",@progbits
	.align	128
        .global         pagerank_kernel
        .type           pagerank_kernel,@function
        .size           pagerank_kernel,(.L_x_34 - pagerank_kernel)
        .other          pagerank_kernel,@"STO_CUDA_ENTRY STV_DEFAULT"
pagerank_kernel:
.text.pagerank_kernel:
[----:B------:R-:W-:Y:S01]  /*0000*/  LDC R1, c[0x0][0x37c] ;  /* 0x0000df00ff017b82 */ /* 0x000fe20000000800 */
[----:B------:R-:W0:Y:S01]  /*0010*/  S2R R6, SR_CTAID.X ;  /* 0x0000000000067919 */ /* 0x000e220000002500 */
[----:B------:R-:W0:Y:S01]  /*0020*/  LDCU UR4, c[0x0][0x360] ;  /* 0x00006c00ff0477ac */ /* 0x000e220008000800 */
[----:B------:R-:W0:Y:S01]  /*0030*/  S2R R3, SR_TID.X ;  /* 0x0000000000037919 */ /* 0x000e220000002100 */
[----:B------:R-:W1:Y:S01]  /*0040*/  LDCU UR5, c[0x0][0x3a0] ;  /* 0x00007400ff0577ac */ /* 0x000e620008000800 */
[----:B0-----:R-:W-:-:S05]  /*0050*/  IMAD R6, R6, UR4, R3 ;  /* 0x0000000406067c24 */ /* 0x001fca000f8e0203 */
[----:B-1----:R-:W-:-:S13]  /*0060*/  ISETP.GE.AND P0, PT, R6, UR5, PT ;  /* 0x0000000506007c0c */ /* 0x002fda000bf06270 */
[----:B------:R-:W-:Y:S05]  /*0070*/  @P0 EXIT ;  /* 0x000000000000094d */ /* 0x000fea0003800000 */
[----:B------:R-:W0:Y:S01]  /*0080*/  LDC.64 R4, c[0x0][0x398] ;  /* 0x0000e600ff047b82 */ /* 0x000e220000000a00 */
[----:B------:R-:W1:Y:S01]  /*0090*/  LDCU.64 UR4, c[0x0][0x358] ;  /* 0x00006b00ff0477ac */ /* 0x000e620008000a00 */
[----:B------:R-:W-:-:S06]  /*00a0*/  IMAD.SHL.U32 R3, R6, 0x2, RZ ;  /* 0x0000000206037824 */ /* 0x000fcc00078e00ff */
[----:B------:R-:W2:Y:S01]  /*00b0*/  LDC.64 R12, c[0x0][0x388] ;  /* 0x0000e200ff0c7b82 */ /* 0x000ea20000000a00 */
[----:B0-----:R-:W-:-:S05]  /*00c0*/  IMAD.WIDE R4, R3, 0x4, R4 ;  /* 0x0000000403047825 */ /* 0x001fca00078e0204 */
[----:B-1----:R-:W3:Y:S01]  /*00d0*/  LDG.E R0, desc[UR4][R4.64] ;  /* 0x0000000404007981 */ /* 0x002ee2000c1e1900 */
[----:B--2---:R-:W-:-:S03]  /*00e0*/  IMAD.WIDE R12, R3, 0x4, R12 ;  /* 0x00000004030c7825 */ /* 0x004fc600078e020c */
[----:B------:R0:W5:Y:S04]  /*00f0*/  LDG.E R7, desc[UR4][R4.64+0x4] ;  /* 0x0000040404077981 */ /* 0x000168000c1e1900 */
[----:B------:R0:W5:Y:S01]  /*0100*/  LDG.E R8, desc[UR4][R12.64+0x4] ;  /* 0x000004040c087981 */ /* 0x000162000c1e1900 */
[----:B------:R-:W-:Y:S01]  /*0110*/  BSSY.RECONVERGENT B0, `(.L_x_0) ;  /* 0x0000075000007945 */ /* 0x000fe20003800200 */
[----:B------:R-:W-:Y:S01]  /*0120*/  IMAD.MOV.U32 R3, RZ, RZ, 0x3e19999a ;  /* 0x3e19999aff037424 */ /* 0x000fe200078e00ff */
[----:B---3--:R-:W-:-:S13]  /*0130*/  ISETP.GE.AND P0, PT, R0, 0x1, PT ;  /* 0x000000010000780c */ /* 0x008fda0003f06270 */
[----:B0-----:R-:W-:Y:S05]  /*0140*/  @!P0 BRA `(.L_x_1) ;  /* 0x0000000400c48947 */ /* 0x001fea0003800000 */
[----:B------:R-:W2:Y:S01]  /*0150*/  LDG.E R9, desc[UR4][R12.64] ;  /* 0x000000040c097981 */ /* 0x000ea2000c1e1900 */
[----:B------:R-:W-:Y:S01]  /*0160*/  BSSY.RECONVERGENT B1, `(.L_x_2) ;  /* 0x0000035000017945 */ /* 0x000fe20003800200 */
[----:B--2---:R-:W-:-:S05]  /*0170*/  VIADD R2, R9, 0x1 ;  /* 0x0000000109027836 */ /* 0x004fca0000000000 */
[----:B------:R-:W-:Y:S01]  /*0180*/  VIADDMNMX R2, R9, R0, R2, !PT ;  /* 0x0000000009027246 */ /* 0x000fe20007800102 */
[----:B------:R-:W-:-:S03]  /*0190*/  IMAD.MOV.U32 R0, RZ, RZ, RZ ;  /* 0x000000ffff007224 */ /* 0x000fc600078e00ff */
[C---:B------:R-:W-:Y:S01]  /*01a0*/  IADD3 R10, PT, PT, -R9.reuse, R2, RZ ;  /* 0x00000002090a7210 */ /* 0x040fe20007ffe1ff */
[----:B------:R-:W-:-:S03]  /*01b0*/  IMAD.IADD R2, R9, 0x1, -R2 ;  /* 0x0000000109027824 */ /* 0x000fc600078e0a02 */
[----:B------:R-:W-:Y:S02]  /*01c0*/  LOP3.LUT R11, R10, 0xf, RZ, 0xc0, !PT ;  /* 0x0000000f0a0b7812 */ /* 0x000fe400078ec0ff */
[----:B------:R-:W-:Y:S02]  /*01d0*/  ISETP.GT.U32.AND P1, PT, R2, -0x10, PT ;  /* 0xfffffff00200780c */ /* 0x000fe40003f24070 */
[----:B------:R-:W-:-:S11]  /*01e0*/  ISETP.NE.AND P0, PT, R11, RZ, PT ;  /* 0x000000ff0b00720c */ /* 0x000fd60003f05270 */
[----:B------:R-:W-:Y:S05]  /*01f0*/  @P1 BRA `(.L_x_3) ;  /* 0x0000000000ac1947 */ /* 0x000fea0003800000 */
[----:B------:R-:W0:Y:S01]  /*0200*/  LDC.64 R2, c[0x0][0x390] ;  /* 0x0000e400ff027b82 */ /* 0x000e220000000a00 */
[----:B------:R-:W-:Y:S01]  /*0210*/  LOP3.LUT R13, R10, 0xfffffff0, RZ, 0xc0, !PT ;  /* 0xfffffff00a0d7812 */ /* 0x000fe200078ec0ff */
[----:B------:R-:W-:-:S04]  /*0220*/  HFMA2 R0, -RZ, RZ, 0, 0 ;  /* 0x00000000ff007431 */ /* 0x000fc800000001ff */
[----:B------:R-:W-:Y:S01]  /*0230*/  IMAD.MOV R13, RZ, RZ, -R13 ;  /* 0x000000ffff0d7224 */ /* 0x000fe200078e0a0d */
[----:B0-----:R-:W-:-:S05]  /*0240*/  IADD3 R2, P1, PT, R2, 0x20, RZ ;  /* 0x0000002002027810 */ /* 0x001fca0007f3e0ff */
[----:B------:R-:W-:-:S08]  /*0250*/  IMAD.X R3, RZ, RZ, R3, P1 ;  /* 0x000000ffff037224 */ /* 0x000fd000008e0603 */
.L_x_4:
[----:B------:R-:W-:-:S05]  /*0260*/  IMAD.WIDE R4, R9, 0x4, R2 ;  /* 0x0000000409047825 */ /* 0x000fca00078e0202 */
[----:B------:R-:W2:Y:S04]  /*0270*/  LDG.E R25, desc[UR4][R4.64+-0x20] ;  /* 0xffffe00404197981 */ /* 0x000ea8000c1e1900 */
[----:B------:R-:W3:Y:S04]  /*0280*/  LDG.E R27, desc[UR4][R4.64+-0x1c] ;  /* 0xffffe404041b7981 */ /* 0x000ee8000c1e1900 */
[----:B------:R-:W4:Y:S04]  /*0290*/  LDG.E R24, desc[UR4][R4.64+-0x18] ;  /* 0xffffe80404187981 */ /* 0x000f28000c1e1900 */
        /* <DEDUP_REMOVED lines=10> */
[----:B------:R-:W4:Y:S01]  /*0340*/  LDG.E R12, desc[UR4][R4.64+0x14] ;  /* 0x00001404040c7981 */ /* 0x000f22000c1e1900 */
[----:B--2---:R-:W-:-:S03]  /*0350*/  FADD R26, R25, R0 ;  /* 0x00000000191a7221 */ /* 0x004fc60000000000 */
[----:B------:R-:W2:Y:S04]  /*0360*/  LDG.E R0, desc[UR4][R4.64+0x18] ;  /* 0x0000180404007981 */ /* 0x000ea8000c1e1900 */
[----:B------:R-:W2:Y:S01]  /*0370*/  LDG.E R25, desc[UR4][R4.64+0x1c] ;  /* 0x00001c0404197981 */ /* 0x000ea2000c1e1900 */
[----:B---3--:R-:W-:Y:S01]  /*0380*/  FADD R27, R26, R27 ;  /* 0x0000001b1a1b7221 */ /* 0x008fe20000000000 */
[----:B------:R-:W-:Y:S01]  /*0390*/  IADD3 R13, PT, PT, R13, 0x10, RZ ;  /* 0x000000100d0d7810 */ /* 0x000fe20007ffe0ff */
[----:B------:R-:W-:Y:S02]  /*03a0*/  VIADD R9, R9, 0x10 ;  /* 0x0000001009097836 */ /* 0x000fe40000000000 */
[----:B----4-:R-:W-:Y:S01]  /*03b0*/  FADD R24, R27, R24 ;  /* 0x000000181b187221 */ /* 0x010fe20000000000 */
[----:B------:R-:W-:-:S03]  /*03c0*/  ISETP.NE.AND P1, PT, R13, RZ, PT ;  /* 0x000000ff0d00720c */ /* 0x000fc60003f25270 */
[----:B------:R-:W-:-:S04]  /*03d0*/  FADD R23, R24, R23 ;  /* 0x0000001718177221 */ /* 0x000fc80000000000 */
        /* <DEDUP_REMOVED lines=10> */
[----:B--2---:R-:W-:-:S04]  /*0480*/  FADD R0, R15, R0 ;  /* 0x000000000f007221 */ /* 0x004fc80000000000 */
[----:B------:R-:W-:Y:S01]  /*0490*/  FADD R0, R0, R25 ;  /* 0x0000001900007221 */ /* 0x000fe20000000000 */
[----:B------:R-:W-:Y:S06]  /*04a0*/  @P1 BRA `(.L_x_4) ;  /* 0xfffffffc006c1947 */ /* 0x000fec000383ffff */
.L_x_3:
[----:B------:R-:W-:Y:S05]  /*04b0*/  BSYNC.RECONVERGENT B1 ;  /* 0x0000000000017941 */ /* 0x000fea0003800200 */
.L_x_2:
[----:B------:R-:W-:Y:S01]  /*04c0*/  BSSY.RECONVERGENT B1, `(.L_x_5) ;  /* 0x0000038000017945 */ /* 0x000fe20003800200 */
[----:B------:R-:W-:-:S03]  /*04d0*/  IMAD.MOV.U32 R3, RZ, RZ, 0x3e19999a ;  /* 0x3e19999aff037424 */ /* 0x000fc600078e00ff */
[----:B------:R-:W-:Y:S05]  /*04e0*/  @!P0 BRA `(.L_x_6) ;  /* 0x0000000000d48947 */ /* 0x000fea0003800000 */
[----:B------:R-:W-:Y:S01]  /*04f0*/  ISETP.GE.U32.AND P0, PT, R11, 0x8, PT ;  /* 0x000000080b00780c */ /* 0x000fe20003f06070 */
[----:B------:R-:W-:Y:S01]  /*0500*/  BSSY.RECONVERGENT B2, `(.L_x_7) ;  /* 0x0000017000027945 */ /* 0x000fe20003800200 */
[----:B------:R-:W-:-:S04]  /*0510*/  LOP3.LUT R12, R10, 0x7, RZ, 0xc0, !PT ;  /* 0x000000070a0c7812 */ /* 0x000fc800078ec0ff */
[----:B------:R-:W-:-:S07]  /*0520*/  ISETP.NE.AND P1, PT, R12, RZ, PT ;  /* 0x000000ff0c00720c */ /* 0x000fce0003f25270 */
[----:B------:R-:W-:Y:S06]  /*0530*/  @!P0 BRA `(.L_x_8) ;  /* 0x00000000004c8947 */ /* 0x000fec0003800000 */
[----:B------:R-:W0:Y:S02]  /*0540*/  LDC.64 R4, c[0x0][0x390] ;  /* 0x0000e400ff047b82 */ /* 0x000e240000000a00 */
[----:B0-----:R-:W-:-:S05]  /*0550*/  IMAD.WIDE R4, R9, 0x4, R4 ;  /* 0x0000000409047825 */ /* 0x001fca00078e0204 */
[----:B------:R-:W2:Y:S04]  /*0560*/  LDG.E R11, desc[UR4][R4.64] ;  /* 0x00000004040b7981 */ /* 0x000ea8000c1e1900 */
[----:B------:R-:W3:Y:S04]  /*0570*/  LDG.E R2, desc[UR4][R4.64+0x4] ;  /* 0x0000040404027981 */ /* 0x000ee8000c1e1900 */
[----:B------:R-:W4:Y:S04]  /*0580*/  LDG.E R13, desc[UR4][R4.64+0x8] ;  /* 0x00000804040d7981 */ /* 0x000f28000c1e1900 */
[----:B------:R-:W4:Y:S04]  /*0590*/  LDG.E R15, desc[UR4][R4.64+0xc] ;  /* 0x00000c04040f7981 */ /* 0x000f28000c1e1900 */
[----:B------:R-:W4:Y:S04]  /*05a0*/  LDG.E R17, desc[UR4][R4.64+0x10] ;  /* 0x0000100404117981 */ /* 0x000f28000c1e1900 */
[----:B------:R-:W4:Y:S04]  /*05b0*/  LDG.E R19, desc[UR4][R4.64+0x14] ;  /* 0x0000140404137981 */ /* 0x000f28000c1e1900 */
[----:B------:R-:W4:Y:S04]  /*05c0*/  LDG.E R21, desc[UR4][R4.64+0x18] ;  /* 0x0000180404157981 */ /* 0x000f28000c1e1900 */
[----:B------:R-:W4:Y:S01]  /*05d0*/  LDG.E R23, desc[UR4][R4.64+0x1c] ;  /* 0x00001c0404177981 */ /* 0x000f22000c1e1900 */
[----:B------:R-:W-:Y:S01]  /*05e0*/  IADD3 R9, PT, PT, R9, 0x8, RZ ;  /* 0x0000000809097810 */ /* 0x000fe20007ffe0ff */
[----:B--2---:R-:W-:-:S04]  /*05f0*/  FADD R11, R0, R11 ;  /* 0x0000000b000b7221 */ /* 0x004fc80000000000 */
[----:B---3--:R-:W-:-:S04]  /*0600*/  FADD R2, R11, R2 ;  /* 0x000000020b027221 */ /* 0x008fc80000000000 */
[----:B----4-:R-:W-:-:S04]  /*0610*/  FADD R2, R2, R13 ;  /* 0x0000000d02027221 */ /* 0x010fc80000000000 */
[----:B------:R-:W-:-:S04]  /*0620*/  FADD R2, R2, R15 ;  /* 0x0000000f02027221 */ /* 0x000fc80000000000 */
[----:B------:R-:W-:-:S04]  /*0630*/  FADD R2, R2, R17 ;  /* 0x0000001102027221 */ /* 0x000fc80000000000 */
[----:B------:R-:W-:-:S04]  /*0640*/  FADD R2, R2, R19 ;  /* 0x0000001302027221 */ /* 0x000fc80000000000 */
[----:B------:R-:W-:-:S04]  /*0650*/  FADD R2, R2, R21 ;  /* 0x0000001502027221 */ /* 0x000fc80000000000 */
[----:B------:R-:W-:-:S07]  /*0660*/  FADD R0, R2, R23 ;  /* 0x0000001702007221 */ /* 0x000fce0000000000 */
.L_x_8:
[----:B------:R-:W-:Y:S05]  /*0670*/  BSYNC.RECONVERGENT B2 ;  /* 0x0000000000027941 */ /* 0x000fea0003800200 */
.L_x_7:
        /* <DEDUP_REMOVED lines=11> */
[----:B------:R-:W4:Y:S01]  /*0730*/  LDG.E R15, desc[UR4][R4.64+0xc] ;  /* 0x00000c04040f7981 */ /* 0x000f22000c1e1900 */
[----:B------:R-:W-:-:S02]  /*0740*/  VIADD R9, R9, 0x4 ;  /* 0x0000000409097836 */ /* 0x000fc40000000000 */
[----:B--2---:R-:W-:-:S04]  /*0750*/  FADD R11, R0, R11 ;  /* 0x0000000b000b7221 */ /* 0x004fc80000000000 */
[----:B---3--:R-:W-:-:S04]  /*0760*/  FADD R10, R11, R10 ;  /* 0x0000000a0b0a7221 */ /* 0x008fc80000000000 */
[----:B----4-:R-:W-:-:S04]  /*0770*/  FADD R10, R10, R13 ;  /* 0x0000000d0a0a7221 */ /* 0x010fc80000000000 */
[----:B------:R-:W-:-:S07]  /*0780*/  FADD R0, R10, R15 ;  /* 0x0000000f0a007221 */ /* 0x000fce0000000000 */
.L_x_10:
[----:B------:R-:W-:Y:S05]  /*0790*/  BSYNC.RECONVERGENT B2 ;  /* 0x0000000000027941 */ /* 0x000fea0003800200 */
.L_x_9:
[----:B------:R-:W-:Y:S05]  /*07a0*/  @!P1 BRA `(.L_x_6) ;  /* 0x0000000000249947 */ /* 0x000fea0003800000 */
[----:B------:R-:W0:Y:S01]  /*07b0*/  LDC.64 R10, c[0x0][0x390] ;  /* 0x0000e400ff0a7b82 */ /* 0x000e220000000a00 */
[----:B------:R-:W-:-:S07]  /*07c0*/  IMAD.MOV R2, RZ, RZ, -R2 ;  /* 0x000000ffff027224 */ /* 0x000fce00078e0a02 */
.L_x_11:
[----:B0-----:R-:W-:-:S06]  /*07d0*/  IMAD.WIDE R4, R9, 0x4, R10 ;  /* 0x0000000409047825 */ /* 0x001fcc00078e020a */
[----:B------:R-:W2:Y:S01]  /*07e0*/  LDG.E R5, desc[UR4][R4.64] ;  /* 0x0000000404057981 */ /* 0x000ea2000c1e1900 */
[----:B------:R-:W-:Y:S01]  /*07f0*/  IADD3 R2, PT, PT, R2, 0x1, RZ ;  /* 0x0000000102027810 */ /* 0x000fe20007ffe0ff */
[----:B------:R-:W-:-:S03]  /*0800*/  VIADD R9, R9, 0x1 ;  /* 0x0000000109097836 */ /* 0x000fc60000000000 */
[----:B------:R-:W-:Y:S01]  /*0810*/  ISETP.NE.AND P0, PT, R2, RZ, PT ;  /* 0x000000ff0200720c */ /* 0x000fe20003f05270 */
[----:B--2---:R-:W-:-:S12]  /*0820*/  FADD R0, R5, R0 ;  /* 0x0000000005007221 */ /* 0x004fd80000000000 */
[----:B------:R-:W-:Y:S05]  /*0830*/  @P0 BRA `(.L_x_11) ;  /* 0xfffffffc00e40947 */ /* 0x000fea000383ffff */
.L_x_6:
[----:B------:R-:W-:Y:S05]  /*0840*/  BSYNC.RECONVERGENT B1 ;  /* 0x0000000000017941 */ /* 0x000fea0003800200 */
.L_x_5:
[----:B------:R-:W-:-:S07]  /*0850*/  FFMA R3, R0, 0.85000002384185791016, R3 ;  /* 0x3f59999a00037823 */ /* 0x000fce0000000003 */
.L_x_1:
[----:B------:R-:W-:Y:S05]  /*0860*/  BSYNC.RECONVERGENT B0 ;  /* 0x0000000000007941 */ /* 0x000fea0003800200 */
.L_x_0:
[----:B-----5:R-:W-:Y:S01]  /*0870*/  ISETP.GE.AND P0, PT, R7, 0x1, PT ;  /* 0x000000010700780c */ /* 0x020fe20003f06270 */
[----:B------:R-:W-:-:S12]  /*0880*/  BSSY.RECONVERGENT B0, `(.L_x_12) ;  /* 0x0000059000007945 */ /* 0x000fd80003800200 */
[----:B------:R-:W-:Y:S05]  /*0890*/  @!P0 BRA `(.L_x_13) ;  /* 0x00000004005c8947 */ /* 0x000fea0003800000 */
[----:B------:R-:W-:Y:S01]  /*08a0*/  I2FP.F32.U32 R10, R7 ;  /* 0x00000007000a7245 */ /* 0x000fe20000201000 */
[----:B------:R-:W-:Y:S03]  /*08b0*/  BSSY.RECONVERGENT B1, `(.L_x_14) ;  /* 0x000000b000017945 */ /* 0x000fe60003800200 */
[----:B------:R-:W0:Y:S08]  /*08c0*/  MUFU.RCP R5, R10 ;  /* 0x0000000a00057308 */ /* 0x000e300000001000 */
[----:B------:R-:W1:Y:S01]  /*08d0*/  FCHK P0, R3, R10 ;  /* 0x0000000a03007302 */ /* 0x000e620000000000 */
[----:B0-----:R-:W-:-:S04]  /*08e0*/  FFMA R0, -R10, R5, 1 ;  /* 0x3f8000000a007423 */ /* 0x001fc80000000105 */
[----:B------:R-:W-:-:S04]  /*08f0*/  FFMA R0, R5, R0, R5 ;  /* 0x0000000005007223 */ /* 0x000fc80000000005 */
[----:B------:R-:W-:-:S04]  /*0900*/  FFMA R5, R0, R3, RZ ;  /* 0x0000000300057223 */ /* 0x000fc800000000ff */
[----:B------:R-:W-:-:S04]  /*0910*/  FFMA R2, -R10, R5, R3 ;  /* 0x000000050a027223 */ /* 0x000fc80000000103 */
[----:B------:R-:W-:Y:S01]  /*0920*/  FFMA R0, R0, R2, R5 ;  /* 0x0000000200007223 */ /* 0x000fe20000000005 */
[----:B-1----:R-:W-:Y:S06]  /*0930*/  @!P0 BRA `(.L_x_15) ;  /* 0x0000000000088947 */ /* 0x002fec0003800000 */
[----:B------:R-:W-:-:S07]  /*0940*/  MOV R2, 0x960 ;  /* 0x0000096000027802 */ /* 0x000fce0000000f00 */
[----:B------:R-:W-:Y:S05]  /*0950*/  CALL.REL.NOINC `($__internal_0_$__cuda_sm3x_div_rn_noftz_f32_slowpath) ;  /* 0x0000000400407944 */ /* 0x000fea0003c00000 */
.L_x_15:
[----:B------:R-:W-:Y:S05]  /*0960*/  BSYNC.RECONVERGENT B1 ;  /* 0x0000000000017941 */ /* 0x000fea0003800200 */
.L_x_14:
[C---:B------:R-:W-:Y:S01]  /*0970*/  VIADD R2, R8.reuse, 0x1 ;  /* 0x0000000108027836 */ /* 0x040fe20000000000 */
[----:B------:R-:W-:Y:S04]  /*0980*/  BSSY.RECONVERGENT B1, `(.L_x_16) ;  /* 0x0000022000017945 */ /* 0x000fe80003800200 */
[----:B------:R-:W-:-:S04]  /*0990*/  VIADDMNMX R7, R8, R7, R2, !PT ;  /* 0x0000000708077246 */ /* 0x000fc80007800102 */
[C---:B------:R-:W-:Y:S01]  /*09a0*/  IADD3 R9, PT, PT, -R8.reuse, R7, RZ ;  /* 0x0000000708097210 */ /* 0x040fe20007ffe1ff */
[----:B------:R-:W-:-:S03]  /*09b0*/  IMAD.IADD R7, R8, 0x1, -R7 ;  /* 0x0000000108077824 */ /* 0x000fc600078e0a07 */
[----:B------:R-:W-:Y:S02]  /*09c0*/  LOP3.LUT R12, R9, 0xf, RZ, 0xc0, !PT ;  /* 0x0000000f090c7812 */ /* 0x000fe400078ec0ff */
[----:B------:R-:W-:Y:S02]  /*09d0*/  ISETP.GT.U32.AND P1, PT, R7, -0x10, PT ;  /* 0xfffffff00700780c */ /* 0x000fe40003f24070 */
[----:B------:R-:W-:-:S11]  /*09e0*/  ISETP.NE.AND P0, PT, R12, RZ, PT ;  /* 0x000000ff0c00720c */ /* 0x000fd60003f05270 */
[----:B------:R-:W-:Y:S05]  /*09f0*/  @P1 BRA `(.L_x_17) ;  /* 0x0000000000681947 */ /* 0x000fea0003800000 */
[----:B------:R-:W0:Y:S01]  /*0a00*/  LDC.64 R10, c[0x0][0x390] ;  /* 0x0000e400ff0a7b82 */ /* 0x000e220000000a00 */
[----:B------:R-:W-:-:S05]  /*0a10*/  LOP3.LUT R2, R9, 0xfffffff0, RZ, 0xc0, !PT ;  /* 0xfffffff009027812 */ /* 0x000fca00078ec0ff */
[----:B------:R-:W-:Y:S01]  /*0a20*/  IMAD.MOV R2, RZ, RZ, -R2 ;  /* 0x000000ffff027224 */ /* 0x000fe200078e0a02 */
[----:B0-----:R-:W-:-:S04]  /*0a30*/  IADD3 R10, P1, PT, R10, 0x20, RZ ;  /* 0x000000200a0a7810 */ /* 0x001fc80007f3e0ff */
[----:B------:R-:W-:-:S09]  /*0a40*/  IADD3.X R11, PT, PT, RZ, R11, RZ, P1, !PT ;  /* 0x0000000bff0b7210 */ /* 0x000fd20000ffe4ff */
.L_x_18:
[----:B0-----:R-:W-:-:S04]  /*0a50*/  IMAD.WIDE R4, R8, 0x4, R10 ;  /* 0x0000000408047825 */ /* 0x001fc800078e020a */
[----:B------:R-:W-:Y:S01]  /*0a60*/  VIADD R2, R2, 0x10 ;  /* 0x0000001002027836 */ /* 0x000fe20000000000 */
[----:B------:R0:W-:Y:S01]  /*0a70*/  STG.E desc[UR4][R4.64+-0x20], R0 ;  /* 0xffffe00004007986 */ /* 0x0001e2000c101904 */
[----:B------:R-:W-:-:S03]  /*0a80*/  VIADD R8, R8, 0x10 ;  /* 0x0000001008087836 */ /* 0x000fc60000000000 */
[----:B------:R0:W-:Y:S01]  /*0a90*/  STG.E desc[UR4][R4.64+-0x1c], R0 ;  /* 0xffffe40004007986 */ /* 0x0001e2000c101904 */
[----:B------:R-:W-:-:S03]  /*0aa0*/  ISETP.NE.AND P1, PT, R2, RZ, PT ;  /* 0x000000ff0200720c */ /* 0x000fc60003f25270 */
[----:B------:R0:W-:Y:S04]  /*0ab0*/  STG.E desc[UR4][R4.64+-0x18], R0 ;  /* 0xffffe80004007986 */ /* 0x0001e8000c101904 */
        /* <DEDUP_REMOVED lines=12> */
[----:B------:R0:W-:Y:S01]  /*0b80*/  STG.E desc[UR4][R4.64+0x1c], R0 ;  /* 0x00001c0004007986 */ /* 0x0001e2000c101904 */
[----:B------:R-:W-:Y:S05]  /*0b90*/  @P1 BRA `(.L_x_18) ;  /* 0xfffffffc00ac1947 */ /* 0x000fea000383ffff */
.L_x_17:
[----:B------:R-:W-:Y:S05]  /*0ba0*/  BSYNC.RECONVERGENT B1 ;  /* 0x0000000000017941 */ /* 0x000fea0003800200 */
.L_x_16:
[----:B------:R-:W-:Y:S05]  /*0bb0*/  @!P0 BRA `(.L_x_13) ;  /* 0x0000000000948947 */ /* 0x000fea0003800000 */
[----:B------:R-:W-:Y:S01]  /*0bc0*/  ISETP.GE.U32.AND P0, PT, R12, 0x8, PT ;  /* 0x000000080c00780c */ /* 0x000fe20003f06070 */
[----:B------:R-:W-:Y:S01]  /*0bd0*/  BSSY.RECONVERGENT B1, `(.L_x_19) ;  /* 0x000000f000017945 */ /* 0x000fe20003800200 */
[----:B------:R-:W-:-:S04]  /*0be0*/  LOP3.LUT R2, R9, 0x7, RZ, 0xc0, !PT ;  /* 0x0000000709027812 */ /* 0x000fc800078ec0ff */
[----:B------:R-:W-:-:S07]  /*0bf0*/  ISETP.NE.AND P1, PT, R2, RZ, PT ;  /* 0x000000ff0200720c */ /* 0x000fce0003f25270 */
[----:B------:R-:W-:Y:S06]  /*0c00*/  @!P0 BRA `(.L_x_20) ;  /* 0x00000000002c8947 */ /* 0x000fec0003800000 */
[----:B0-----:R-:W0:Y:S02]  /*0c10*/  LDC.64 R4, c[0x0][0x390] ;  /* 0x0000e400ff047b82 */ /* 0x001e240000000a00 */
[C---:B0-----:R-:W-:Y:S01]  /*0c20*/  IMAD.WIDE R4, R8.reuse, 0x4, R4 ;  /* 0x0000000408047825 */ /* 0x041fe200078e0204 */
[----:B------:R-:W-:-:S04]  /*0c30*/  IADD3 R8, PT, PT, R8, 0x8, RZ ;  /* 0x0000000808087810 */ /* 0x000fc80007ffe0ff */
[----:B------:R1:W-:Y:S04]  /*0c40*/  STG.E desc[UR4][R4.64], R0 ;  /* 0x0000000004007986 */ /* 0x0003e8000c101904 */
[----:B------:R1:W-:Y:S04]  /*0c50*/  STG.E desc[UR4][R4.64+0x4], R0 ;  /* 0x0000040004007986 */ /* 0x0003e8000c101904 */
[----:B------:R1:W-:Y:S04]  /*0c60*/  STG.E desc[UR4][R4.64+0x8], R0 ;  /* 0x0000080004007986 */ /* 0x0003e8000c101904 */
[----:B------:R1:W-:Y:S04]  /*0c70*/  STG.E desc[UR4][R4.64+0xc], R0 ;  /* 0x00000c0004007986 */ /* 0x0003e8000c101904 */
[----:B------:R1:W-:Y:S04]  /*0c80*/  STG.E desc[UR4][R4.64+0x10], R0 ;  /* 0x0000100004007986 */ /* 0x0003e8000c101904 */
[----:B------:R1:W-:Y:S04]  /*0c90*/  STG.E desc[UR4][R4.64+0x14], R0 ;  /* 0x0000140004007986 */ /* 0x0003e8000c101904 */
[----:B------:R1:W-:Y:S04]  /*0ca0*/  STG.E desc[UR4][R4.64+0x18], R0 ;  /* 0x0000180004007986 */ /* 0x0003e8000c101904 */
[----:B------:R1:W-:Y:S02]  /*0cb0*/  STG.E desc[UR4][R4.64+0x1c], R0 ;  /* 0x00001c0004007986 */ /* 0x0003e4000c101904 */
.L_x_20:
[----:B------:R-:W-:Y:S05]  /*0cc0*/  BSYNC.RECONVERGENT B1 ;  /* 0x0000000000017941 */ /* 0x000fea0003800200 */
.L_x_19:
[----:B------:R-:W-:Y:S05]  /*0cd0*/  @!P1 BRA `(.L_x_13) ;  /* 0x00000000004c9947 */ /* 0x000fea0003800000 */
[----:B------:R-:W-:Y:S02]  /*0ce0*/  ISETP.GE.U32.AND P0, PT, R2, 0x4, PT ;  /* 0x000000040200780c */ /* 0x000fe40003f06070 */
[----:B------:R-:W-:-:S04]  /*0cf0*/  LOP3.LUT R2, R9, 0x3, RZ, 0xc0, !PT ;  /* 0x0000000309027812 */ /* 0x000fc800078ec0ff */
[----:B------:R-:W-:-:S07]  /*0d00*/  ISETP.NE.AND P1, PT, R2, RZ, PT ;  /* 0x000000ff0200720c */ /* 0x000fce0003f25270 */
[----:B01----:R-:W0:Y:S02]  /*0d10*/  @P0 LDC.64 R4, c[0x0][0x390] ;  /* 0x0000e400ff040b82 */ /* 0x003e240000000a00 */
[----:B0-----:R-:W-:-:S04]  /*0d20*/  @P0 IMAD.WIDE R4, R8, 0x4, R4 ;  /* 0x0000000408040825 */ /* 0x001fc800078e0204 */
[----:B------:R-:W-:Y:S01]  /*0d30*/  @P0 VIADD R8, R8, 0x4 ;  /* 0x0000000408080836 */ /* 0x000fe20000000000 */
[----:B------:R2:W-:Y:S04]  /*0d40*/  @P0 STG.E desc[UR4][R4.64], R0 ;  /* 0x0000000004000986 */ /* 0x0005e8000c101904 */
[----:B------:R2:W-:Y:S04]  /*0d50*/  @P0 STG.E desc[UR4][R4.64+0x4], R0 ;  /* 0x0000040004000986 */ /* 0x0005e8000c101904 */
[----:B------:R2:W-:Y:S04]  /*0d60*/  @P0 STG.E desc[UR4][R4.64+0x8], R0 ;  /* 0x0000080004000986 */ /* 0x0005e8000c101904 */
[----:B------:R2:W-:Y:S01]  /*0d70*/  @P0 STG.E desc[UR4][R4.64+0xc], R0 ;  /* 0x00000c0004000986 */ /* 0x0005e2000c101904 */
[----:B------:R-:W-:Y:S05]  /*0d80*/  @!P1 BRA `(.L_x_13) ;  /* 0x0000000000209947 */ /* 0x000fea0003800000 */
[----:B------:R-:W0:Y:S01]  /*0d90*/  LDC.64 R10, c[0x0][0x390] ;  /* 0x0000e400ff0a7b82 */ /* 0x000e220000000a00 */
[----:B------:R-:W-:-:S07]  /*0da0*/  IMAD.MOV R2, RZ, RZ, -R2 ;  /* 0x000000ffff027224 */ /* 0x000fce00078e0a02 */
.L_x_21:
[----:B0-2---:R-:W-:Y:S01]  /*0db0*/  IMAD.WIDE R4, R8, 0x4, R10 ;  /* 0x0000000408047825 */ /* 0x005fe200078e020a */
[----:B------:R-:W-:-:S03]  /*0dc0*/  IADD3 R2, PT, PT, R2, 0x1, RZ ;  /* 0x0000000102027810 */ /* 0x000fc60007ffe0ff */
[----:B------:R-:W-:Y:S01]  /*0dd0*/  VIADD R8, R8, 0x1 ;  /* 0x0000000108087836 */ /* 0x000fe20000000000 */
[----:B------:R3:W-:Y:S01]  /*0de0*/  STG.E desc[UR4][R4.64], R0 ;  /* 0x0000000004007986 */ /* 0x0007e2000c101904 */
[----:B------:R-:W-:-:S13]  /*0df0*/  ISETP.NE.AND P0, PT, R2, RZ, PT ;  /* 0x000000ff0200720c */ /* 0x000fda0003f05270 */
[----:B---3--:R-:W-:Y:S05]  /*0e00*/  @P0 BRA `(.L_x_21) ;  /* 0xfffffffc00e80947 */ /* 0x008fea000383ffff */
.L_x_13:
[----:B------:R-:W-:Y:S05]  /*0e10*/  BSYNC.RECONVERGENT B0 ;  /* 0x0000000000007941 */ /* 0x000fea0003800200 */
.L_x_12:
[----:B012---:R-:W0:Y:S02]  /*0e20*/  LDC.64 R4, c[0x0][0x380] ;  /* 0x0000e000ff047b82 */ /* 0x007e240000000a00 */
[----:B0-----:R-:W-:-:S05]  /*0e30*/  IMAD.WIDE R6, R6, 0x4, R4 ;  /* 0x0000000406067825 */ /* 0x001fca00078e0204 */
[----:B------:R-:W-:Y:S01]  /*0e40*/  STG.E desc[UR4][R6.64], R3 ;  /* 0x0000000306007986 */ /* 0x000fe2000c101904 */
[----:B------:R-:W-:Y:S05]  /*0e50*/  EXIT ;  /* 0x000000000000794d */ /* 0x000fea0003800000 */
        .weak           $__internal_0_$__cuda_sm3x_div_rn_noftz_f32_slowpath
        .type           $__internal_0_$__cuda_sm3x_div_rn_noftz_f32_slowpath,@function
        .size           $__internal_0_$__cuda_sm3x_div_rn_noftz_f32_slowpath,(.L_x_34 - $__internal_0_$__cuda_sm3x_div_rn_noftz_f32_slowpath)
$__internal_0_$__cuda_sm3x_div_rn_noftz_f32_slowpath:
[----:B------:R-:W-:Y:S01]  /*0e60*/  SHF.R.U32.HI R4, RZ, 0x17, R10 ;  /* 0x00000017ff047819 */ /* 0x000fe2000001160a */
[----:B------:R-:W-:Y:S01]  /*0e70*/  BSSY.RECONVERGENT B2, `(.L_x_22) ;  /* 0x0000064000027945 */ /* 0x000fe20003800200 */
[--C-:B------:R-:W-:Y:S01]  /*0e80*/  SHF.R.U32.HI R0, RZ, 0x17, R3.reuse ;  /* 0x00000017ff007819 */ /* 0x100fe20000011603 */
[----:B------:R-:W-:Y:S01]  /*0e90*/  IMAD.MOV.U32 R9, RZ, RZ, R3 ;  /* 0x000000ffff097224 */ /* 0x000fe200078e0003 */
[----:B------:R-:W-:Y:S02]  /*0ea0*/  LOP3.LUT R5, R4, 0xff, RZ, 0xc0, !PT ;  /* 0x000000ff04057812 */ /* 0x000fe400078ec0ff */
[----:B------:R-:W-:-:S03]  /*0eb0*/  LOP3.LUT R14, R0, 0xff, RZ, 0xc0, !PT ;  /* 0x000000ff000e7812 */ /* 0x000fc600078ec0ff */
[----:B------:R-:W-:Y:S01]  /*0ec0*/  VIADD R11, R5, 0xffffffff ;  /* 0xffffffff050b7836 */ /* 0x000fe20000000000 */
[----:B------:R-:W-:-:S04]  /*0ed0*/  IADD3 R12, PT, PT, R14, -0x1, RZ ;  /* 0xffffffff0e0c7810 */ /* 0x000fc80007ffe0ff */
[----:B------:R-:W-:-:S04]  /*0ee0*/  ISETP.GT.U32.AND P0, PT, R11, 0xfd, PT ;  /* 0x000000fd0b00780c */ /* 0x000fc80003f04070 */
[----:B------:R-:W-:-:S13]  /*0ef0*/  ISETP.GT.U32.OR P0, PT, R12, 0xfd, P0 ;  /* 0x000000fd0c00780c */ /* 0x000fda0000704470 */
[----:B------:R-:W-:Y:S01]  /*0f00*/  @!P0 IMAD.MOV.U32 R4, RZ, RZ, RZ ;  /* 0x000000ffff048224 */ /* 0x000fe200078e00ff */
[----:B------:R-:W-:Y:S06]  /*0f10*/  @!P0 BRA `(.L_x_23) ;  /* 0x0000000000608947 */ /* 0x000fec0003800000 */
[----:B------:R-:W-:Y:S02]  /*0f20*/  FSETP.GTU.FTZ.AND P0, PT, |R3|, +INF , PT ;  /* 0x7f8000000300780b */ /* 0x000fe40003f1c200 */
[----:B------:R-:W-:Y:S02]  /*0f30*/  FSETP.GTU.FTZ.AND P1, PT, |R10|, +INF , PT ;  /* 0x7f8000000a00780b */ /* 0x000fe40003f3c200 */
[----:B------:R-:W-:Y:S02]  /*0f40*/  MOV R0, R10 ;  /* 0x0000000a00007202 */ /* 0x000fe40000000f00 */
[----:B------:R-:W-:-:S13]  /*0f50*/  PLOP3.LUT P0, PT, P0, P1, PT, 0xf8, 0x8f ;  /* 0x00000000008f781c */ /* 0x000fda0000703f70 */
[----:B------:R-:W-:Y:S05]  /*0f60*/  @P0 BRA `(.L_x_24) ;  /* 0x00000004004c0947 */ /* 0x000fea0003800000 */
[----:B------:R-:W-:-:S13]  /*0f70*/  LOP3.LUT P0, RZ, R10, 0x7fffffff, R9, 0xc8, !PT ;  /* 0x7fffffff0aff7812 */ /* 0x000fda000780c809 */
[----:B------:R-:W-:Y:S05]  /*0f80*/  @!P0 BRA `(.L_x_25) ;  /* 0x00000004003c8947 */ /* 0x000fea0003800000 */
[C---:B------:R-:W-:Y:S02]  /*0f90*/  FSETP.NEU.FTZ.AND P2, PT, |R3|.reuse, +INF , PT ;  /* 0x7f8000000300780b */ /* 0x040fe40003f5d200 */
[----:B------:R-:W-:Y:S02]  /*0fa0*/  FSETP.NEU.FTZ.AND P1, PT, |R0|, +INF , PT ;  /* 0x7f8000000000780b */ /* 0x000fe40003f3d200 */
[----:B------:R-:W-:-:S11]  /*0fb0*/  FSETP.NEU.FTZ.AND P0, PT, |R3|, +INF , PT ;  /* 0x7f8000000300780b */ /* 0x000fd60003f1d200 */
[----:B------:R-:W-:Y:S05]  /*0fc0*/  @!P1 BRA !P2, `(.L_x_25) ;  /* 0x00000004002c9947 */ /* 0x000fea0005000000 */
[----:B------:R-:W-:-:S04]  /*0fd0*/  LOP3.LUT P2, RZ, R9, 0x7fffffff, RZ, 0xc0, !PT ;  /* 0x7fffffff09ff7812 */ /* 0x000fc8000784c0ff */
[----:B------:R-:W-:-:S13]  /*0fe0*/  PLOP3.LUT P1, PT, P1, P2, PT, 0x2f, 0xf2 ;  /* 0x0000000000f2781c */ /* 0x000fda0000f24577 */
[----:B------:R-:W-:Y:S05]  /*0ff0*/  @P1 BRA `(.L_x_26) ;  /* 0x0000000400181947 */ /* 0x000fea0003800000 */
[----:B------:R-:W-:-:S04]  /*1000*/  LOP3.LUT P1, RZ, R10, 0x7fffffff, RZ, 0xc0, !PT ;  /* 0x7fffffff0aff7812 */ /* 0x000fc8000782c0ff */
[----:B------:R-:W-:-:S13]  /*1010*/  PLOP3.LUT P0, PT, P0, P1, PT, 0x2f, 0xf2 ;  /* 0x0000000000f2781c */ /* 0x000fda0000702577 */
[----:B------:R-:W-:Y:S05]  /*1020*/  @P0 BRA `(.L_x_27) ;  /* 0x0000000400000947 */ /* 0x000fea0003800000 */
[----:B------:R-:W-:Y:S02]  /*1030*/  ISETP.GE.AND P0, PT, R12, RZ, PT ;  /* 0x000000ff0c00720c */ /* 0x000fe40003f06270 */
[----:B------:R-:W-:-:S11]  /*1040*/  ISETP.GE.AND P1, PT, R11, RZ, PT ;  /* 0x000000ff0b00720c */ /* 0x000fd60003f26270 */
[----:B------:R-:W-:Y:S02]  /*1050*/  @P0 IMAD.MOV.U32 R4, RZ, RZ, RZ ;  /* 0x000000ffff040224 */ /* 0x000fe400078e00ff */
[----:B------:R-:W-:Y:S01]  /*1060*/  @!P0 FFMA R9, R3, 1.84467440737095516160e+19, RZ ;  /* 0x5f80000003098823 */ /* 0x000fe200000000ff */
[----:B------:R-:W-:Y:S02]  /*1070*/  @!P0 IMAD.MOV.U32 R4, RZ, RZ, -0x40 ;  /* 0xffffffc0ff048424 */ /* 0x000fe400078e00ff */
[----:B------:R-:W-:-:S03]  /*1080*/  @!P1 FFMA R10, R0, 1.84467440737095516160e+19, RZ ;  /* 0x5f800000000a9823 */ /* 0x000fc600000000ff */
[----:B------:R-:W-:-:S07]  /*1090*/  @!P1 IADD3 R4, PT, PT, R4, 0x40, RZ ;  /* 0x0000004004049810 */ /* 0x000fce0007ffe0ff */
.L_x_23:
[----:B------:R-:W-:Y:S01]  /*10a0*/  LEA R11, R5, 0xc0800000, 0x17 ;  /* 0xc0800000050b7811 */ /* 0x000fe200078eb8ff */
[----:B------:R-:W-:Y:S04]  /*10b0*/  BSSY.RECONVERGENT B3, `(.L_x_28) ;  /* 0x0000036000037945 */ /* 0x000fe80003800200 */
[----:B------:R-:W-:Y:S02]  /*10c0*/  IMAD.IADD R11, R10, 0x1, -R11 ;  /* 0x000000010a0b7824 */ /* 0x000fe400078e0a0b */
[----:B------:R-:W-:Y:S02]  /*10d0*/  VIADD R10, R14, 0xffffff81 ;  /* 0xffffff810e0a7836 */ /* 0x000fe40000000000 */
[----:B------:R-:W0:Y:S01]  /*10e0*/  MUFU.RCP R12, R11 ;  /* 0x0000000b000c7308 */ /* 0x000e220000001000 */
[----:B------:R-:W-:Y:S01]  /*10f0*/  FADD.FTZ R13, -R11, -RZ ;  /* 0x800000ff0b0d7221 */ /* 0x000fe20000010100 */
[----:B------:R-:W-:-:S03]  /*1100*/  IMAD R0, R10, -0x800000, R9 ;  /* 0xff8000000a007824 */ /* 0x000fc600078e0209 */
[----:B0-----:R-:W-:-:S04]  /*1110*/  FFMA R15, R12, R13, 1 ;  /* 0x3f8000000c0f7423 */ /* 0x001fc8000000000d */
[----:B------:R-:W-:-:S04]  /*1120*/  FFMA R14, R12, R15, R12 ;  /* 0x0000000f0c0e7223 */ /* 0x000fc8000000000c */
[----:B------:R-:W-:-:S04]  /*1130*/  FFMA R9, R0, R14, RZ ;  /* 0x0000000e00097223 */ /* 0x000fc800000000ff */
[----:B------:R-:W-:-:S04]  /*1140*/  FFMA R12, R13, R9, R0 ;  /* 0x000000090d0c7223 */ /* 0x000fc80000000000 */
[----:B------:R-:W-:Y:S01]  /*1150*/  FFMA R15, R14, R12, R9 ;  /* 0x0000000c0e0f7223 */ /* 0x000fe20000000009 */
[----:B------:R-:W-:-:S03]  /*1160*/  IADD3 R9, PT, PT, R10, 0x7f, -R5 ;  /* 0x0000007f0a097810 */ /* 0x000fc60007ffe805 */
[----:B------:R-:W-:Y:S01]  /*1170*/  FFMA R12, R13, R15, R0 ;  /* 0x0000000f0d0c7223 */ /* 0x000fe20000000000 */
[----:B------:R-:W-:-:S03]  /*1180*/  IADD3 R9, PT, PT, R9, R4, RZ ;  /* 0x0000000409097210 */ /* 0x000fc60007ffe0ff */
[----:B------:R-:W-:-:S05]  /*1190*/  FFMA R0, R14, R12, R15 ;  /* 0x0000000c0e007223 */ /* 0x000fca000000000f */
[----:B------:R-:W-:-:S04]  /*11a0*/  SHF.R.U32.HI R5, RZ, 0x17, R0 ;  /* 0x00000017ff057819 */ /* 0x000fc80000011600 */
[----:B------:R-:W-:-:S05]  /*11b0*/  LOP3.LUT R5, R5, 0xff, RZ, 0xc0, !PT ;  /* 0x000000ff05057812 */ /* 0x000fca00078ec0ff */
[----:B------:R-:W-:-:S04]  /*11c0*/  IMAD.IADD R11, R5, 0x1, R9 ;  /* 0x00000001050b7824 */ /* 0x000fc800078e0209 */
[----:B------:R-:W-:-:S05]  /*11d0*/  VIADD R4, R11, 0xffffffff ;  /* 0xffffffff0b047836 */ /* 0x000fca0000000000 */
[----:B------:R-:W-:-:S13]  /*11e0*/  ISETP.GE.U32.AND P0, PT, R4, 0xfe, PT ;  /* 0x000000fe0400780c */ /* 0x000fda0003f06070 */
[----:B------:R-:W-:Y:S05]  /*11f0*/  @!P0 BRA `(.L_x_29) ;  /* 0x0000000000808947 */ /* 0x000fea0003800000 */
[----:B------:R-:W-:-:S13]  /*1200*/  ISETP.GT.AND P0, PT, R11, 0xfe, PT ;  /* 0x000000fe0b00780c */ /* 0x000fda0003f04270 */
[----:B------:R-:W-:Y:S05]  /*1210*/  @P0 BRA `(.L_x_30) ;  /* 0x00000000006c0947 */ /* 0x000fea0003800000 */
[----:B------:R-:W-:-:S13]  /*1220*/  ISETP.GE.AND P0, PT, R11, 0x1, PT ;  /* 0x000000010b00780c */ /* 0x000fda0003f06270 */
[----:B------:R-:W-:Y:S05]  /*1230*/  @P0 BRA `(.L_x_31) ;  /* 0x0000000000740947 */ /* 0x000fea0003800000 */
[----:B------:R-:W-:Y:S02]  /*1240*/  ISETP.GE.AND P0, PT, R11, -0x18, PT ;  /* 0xffffffe80b00780c */ /* 0x000fe40003f06270 */
[----:B------:R-:W-:-:S11]  /*1250*/  LOP3.LUT R0, R0, 0x80000000, RZ, 0xc0, !PT ;  /* 0x8000000000007812 */ /* 0x000fd600078ec0ff */
[----:B------:R-:W-:Y:S05]  /*1260*/  @!P0 BRA `(.L_x_31) ;  /* 0x0000000000688947 */ /* 0x000fea0003800000 */
[CCC-:B------:R-:W-:Y:S01]  /*1270*/  FFMA.RZ R4, R14.reuse, R12.reuse, R15.reuse ;  /* 0x0000000c0e047223 */ /* 0x1c0fe2000000c00f */
[C---:B------:R-:W-:Y:S01]  /*1280*/  IADD3 R10, PT, PT, R11.reuse, 0x20, RZ ;  /* 0x000000200b0a7810 */ /* 0x040fe20007ffe0ff */
[-CC-:B------:R-:W-:Y:S01]  /*1290*/  FFMA.RM R5, R14, R12.reuse, R15.reuse ;  /* 0x0000000c0e057223 */ /* 0x180fe2000000400f */
[C---:B------:R-:W-:Y:S02]  /*12a0*/  ISETP.NE.AND P2, PT, R11.reuse, RZ, PT ;  /* 0x000000ff0b00720c */ /* 0x040fe40003f45270 */
[----:B------:R-:W-:Y:S01]  /*12b0*/  LOP3.LUT R9, R4, 0x7fffff, RZ, 0xc0, !PT ;  /* 0x007fffff04097812 */ /* 0x000fe200078ec0ff */
[----:B------:R-:W-:Y:S01]  /*12c0*/  FFMA.RP R4, R14, R12, R15 ;  /* 0x0000000c0e047223 */ /* 0x000fe2000000800f */
[----:B------:R-:W-:Y:S01]  /*12d0*/  ISETP.NE.AND P1, PT, R11, RZ, PT ;  /* 0x000000ff0b00720c */ /* 0x000fe20003f25270 */
[----:B------:R-:W-:Y:S01]  /*12e0*/  IMAD.MOV R11, RZ, RZ, -R11 ;  /* 0x000000ffff0b7224 */ /* 0x000fe200078e0a0b */
[----:B------:R-:W-:Y:S02]  /*12f0*/  LOP3.LUT R9, R9, 0x800000, RZ, 0xfc, !PT ;  /* 0x0080000009097812 */ /* 0x000fe400078efcff */
[----:B------:R-:W-:-:S02]  /*1300*/  FSETP.NEU.FTZ.AND P0, PT, R4, R5, PT ;  /* 0x000000050400720b */ /* 0x000fc40003f1d000 */
[----:B------:R-:W-:Y:S02]  /*1310*/  SHF.L.U32 R10, R9, R10, RZ ;  /* 0x0000000a090a7219 */ /* 0x000fe400000006ff */
[----:B------:R-:W-:Y:S02]  /*1320*/  SEL R4, R11, RZ, P2 ;  /* 0x000000ff0b047207 */ /* 0x000fe40001000000 */
[----:B------:R-:W-:Y:S02]  /*1330*/  ISETP.NE.AND P1, PT, R10, RZ, P1 ;  /* 0x000000ff0a00720c */ /* 0x000fe40000f25270 */
[----:B------:R-:W-:Y:S02]  /*1340*/  SHF.R.U32.HI R4, RZ, R4, R9 ;  /* 0x00000004ff047219 */ /* 0x000fe40000011609 */
[----:B------:R-:W-:Y:S02]  /*1350*/  PLOP3.LUT P0, PT, P0, P1, PT, 0xf8, 0x8f ;  /* 0x00000000008f781c */ /* 0x000fe40000703f70 */
[----:B------:R-:W-:-:S02]  /*1360*/  SHF.R.U32.HI R10, RZ, 0x1, R4 ;  /* 0x00000001ff0a7819 */ /* 0x000fc40000011604 */
[----:B------:R-:W-:-:S04]  /*1370*/  SEL R5, RZ, 0x1, !P0 ;  /* 0x00000001ff057807 */ /* 0x000fc80004000000 */
[----:B------:R-:W-:-:S04]  /*1380*/  LOP3.LUT R5, R5, 0x1, R10, 0xf8, !PT ;  /* 0x0000000105057812 */ /* 0x000fc800078ef80a */
[----:B------:R-:W-:-:S05]  /*1390*/  LOP3.LUT R5, R5, R4, RZ, 0xc0, !PT ;  /* 0x0000000405057212 */ /* 0x000fca00078ec0ff */
[----:B------:R-:W-:-:S05]  /*13a0*/  IMAD.IADD R5, R10, 0x1, R5 ;  /* 0x000000010a057824 */ /* 0x000fca00078e0205 */
[----:B------:R-:W-:Y:S01]  /*13b0*/  LOP3.LUT R0, R5, R0, RZ, 0xfc, !PT ;  /* 0x0000000005007212 */ /* 0x000fe200078efcff */
[----:B------:R-:W-:Y:S06]  /*13c0*/  BRA `(.L_x_31) ;  /* 0x0000000000107947 */ /* 0x000fec0003800000 */
.L_x_30:
[----:B------:R-:W-:-:S04]  /*13d0*/  LOP3.LUT R0, R0, 0x80000000, RZ, 0xc0, !PT ;  /* 0x8000000000007812 */ /* 0x000fc800078ec0ff */
[----:B------:R-:W-:Y:S01]  /*13e0*/  LOP3.LUT R0, R0, 0x7f800000, RZ, 0xfc, !PT ;  /* 0x7f80000000007812 */ /* 0x000fe200078efcff */
[----:B------:R-:W-:Y:S06]  /*13f0*/  BRA `(.L_x_31) ;  /* 0x0000000000047947 */ /* 0x000fec0003800000 */
.L_x_29:
[----:B------:R-:W-:-:S07]  /*1400*/  LEA R0, R9, R0, 0x17 ;  /* 0x0000000009007211 */ /* 0x000fce00078eb8ff */
.L_x_31:
[----:B------:R-:W-:Y:S05]  /*1410*/  BSYNC.RECONVERGENT B3 ;  /* 0x0000000000037941 */ /* 0x000fea0003800200 */
.L_x_28:
[----:B------:R-:W-:Y:S05]  /*1420*/  BRA `(.L_x_32) ;  /* 0x0000000000207947 */ /* 0x000fea0003800000 */
.L_x_27:
[----:B------:R-:W-:-:S04]  /*1430*/  LOP3.LUT R0, R10, 0x80000000, R9, 0x48, !PT ;  /* 0x800000000a007812 */ /* 0x000fc800078e4809 */
[----:B------:R-:W-:Y:S01]  /*1440*/  LOP3.LUT R0, R0, 0x7f800000, RZ, 0xfc, !PT ;  /* 0x7f80000000007812 */ /* 0x000fe200078efcff */
[----:B------:R-:W-:Y:S06]  /*1450*/  BRA `(.L_x_32) ;  /* 0x0000000000147947 */ /* 0x000fec0003800000 */
.L_x_26:
[----:B------:R-:W-:Y:S01]  /*1460*/  LOP3.LUT R0, R10, 0x80000000, R9, 0x48, !PT ;  /* 0x800000000a007812 */ /* 0x000fe200078e4809 */
[----:B------:R-:W-:Y:S06]  /*1470*/  BRA `(.L_x_32) ;  /* 0x00000000000c7947 */ /* 0x000fec0003800000 */
.L_x_25:
[----:B------:R-:W0:Y:S01]  /*1480*/  MUFU.RSQ R0, -QNAN ;  /* 0xffc0000000007908 */ /* 0x000e220000001400 */
[----:B------:R-:W-:Y:S05]  /*1490*/  BRA `(.L_x_32) ;  /* 0x0000000000047947 */ /* 0x000fea0003800000 */
.L_x_24:
[----:B------:R-:W-:-:S07]  /*14a0*/  FADD.FTZ R0, R3, R0 ;  /* 0x0000000003007221 */ /* 0x000fce0000010000 */
.L_x_32:
[----:B------:R-:W-:Y:S05]  /*14b0*/  BSYNC.RECONVERGENT B2 ;  /* 0x0000000000027941 */ /* 0x000fea0003800200 */
.L_x_22:
[----:B------:R-:W-:Y:S02]  /*14c0*/  HFMA2 R5, -RZ, RZ, 0, 0 ;  /* 0x00000000ff057431 */ /* 0x000fe400000001ff */
[----:B------:R-:W-:-:S04]  /*14d0*/  IMAD.MOV.U32 R4, RZ, RZ, R2 ;  /* 0x000000ffff047224 */ /* 0x000fc800078e0002 */
[----:B0-----:R-:W-:Y:S05]  /*14e0*/  RET.REL.NODEC R4 `(pagerank_kernel) ;  /* 0xffffffe804c47950 */ /* 0x001fea0003c3ffff */
.L_x_33:
[----:B------:R-:W-:-:S00]  /*14f0*/  BRA `(.L_x_33) ;  /* 0xfffffffc00fc7947 */ /* 0x000fc0000383ffff */
[----:B------:R-:W-:-:S00]  /*1500*/  NOP ;  /* 0x0000000000007918 */ /* 0x000fc00000000000 */
[----:B------:R-:W-:-:S00]  /*1510*/  NOP ;  /* 0x0000000000007918 */ /* 0x000fc00000000000 */
[----:B------:R-:W-:-:S00]  /*1520*/  NOP ;  /* 0x0000000000007918 */ /* 0x000fc00000000000 */
[----:B------:R-:W-:-:S00]  /*1530*/  NOP ;  /* 0x0000000000007918 */ /* 0x000fc00000000000 */
[----:B------:R-:W-:-:S00]  /*1540*/  NOP ;  /* 0x0000000000007918 */ /* 0x000fc00000000000 */
[----:B------:R-:W-:-:S00]  /*1550*/  NOP ;  /* 0x0000000000007918 */ /* 0x000fc00000000000 */
[----:B------:R-:W-:-:S00]  /*1560*/  NOP ;  /* 0x0000000000007918 */ /* 0x000fc00000000000 */
[----:B------:R-:W-:-:S00]  /*1570*/  NOP ;  /* 0x0000000000007918 */ /* 0x000fc00000000000 */
.L_x_34:


//--------------------- .nv.shared.reserved.0     --------------------------
	.section	.nv.shared.reserved.0,"aw",@nobits
	.weak		__nv_reservedSMEM_offset_0_alias
	.size		__nv_reservedSMEM_offset_0_alias, 0, 64
	.other		__nv_reservedSMEM_offset_0_alias,@"STO_CUDA_RESERVED_SHARED STV_DEFAULT"
__nv_reservedSMEM_offset_0_alias:
	.zero		0
	.zero		64


//--------------------- .nv.constant0.pagerank_kernel --------------------------
	.section	.nv.constant0.pagerank_kernel,"a",@progbits
	.sectionflags	@""
	.align	4
.nv.constant0.pagerank_kernel:
	.zero		932


//--------------------- SYMBOLS --------------------------

	.type		.nv.reservedSmem.offset0,@object
	.size		.nv.reservedSmem.offset0,0x4
